//
// Generated by NVIDIA NVVM Compiler
//
// Compiler Build ID: CL-36424714
// Cuda compilation tools, release 13.0, V13.0.88
// Based on NVVM 20.0.0
//

.version 9.0
.target sm_100
.address_size 64

	// .globl	_Z5helloii
.extern .func  (.param .b32 func_retval0) vprintf
(
	.param .b64 vprintf_param_0,
	.param .b64 vprintf_param_1
)
;
.global .align 1 .b8 $str[27] = {72, 101, 108, 108, 111, 44, 32, 67, 85, 68, 65, 33, 32, 37, 105, 32, 43, 32, 37, 105, 32, 61, 32, 37, 105, 10};

.visible .entry _Z5helloii(
	.param .u32 _Z5helloii_param_0,
	.param .u32 _Z5helloii_param_1
)
.explicitcluster
.reqnctapercluster 8, 1, 1
{
	.local .align 8 .b8 	__local_depot0[16];
	.reg .b64 	%SP;
	.reg .b64 	%SPL;
	.reg .pred 	%p<2>;
	.reg .b32 	%r<9>;
	.reg .b64 	%rd<5>;

	mov.u64 	%SPL, __local_depot0;
	cvta.local.u64 	%SP, %SPL;
	ld.param.u32 	%r1, [_Z5helloii_param_0];
	ld.param.u32 	%r2, [_Z5helloii_param_1];
	mov.u32 	%r3, %tid.x;
	mov.u32 	%r4, %ctaid.x;
	or.b32  	%r5, %r3, %r4;
	setp.ne.s32 	%p1, %r5, 0;
	@%p1 bra 	$L__BB0_2;
	add.u64 	%rd1, %SP, 0;
	add.u64 	%rd2, %SPL, 0;
	add.s32 	%r6, %r2, %r1;
	st.local.v2.u32 	[%rd2], {%r1, %r2};
	st.local.u32 	[%rd2+8], %r6;
	mov.u64 	%rd3, $str;
	cvta.global.u64 	%rd4, %rd3;
	{ // callseq 0, 0
	.param .b64 param0;
	st.param.b64 	[param0], %rd4;
	.param .b64 param1;
	st.param.b64 	[param1], %rd1;
	.param .b32 retval0;
	call.uni (retval0), 
	vprintf, 
	(
	param0, 
	param1
	);
	ld.param.b32 	%r7, [retval0];
	} // callseq 0
$L__BB0_2:
	ret;

}


// ===== COMPILED SASS (sm_100) =====

	.target	sm_100

	.elftype	@"ET_EXEC"


//--------------------- .note.nv.tkinfo           --------------------------
	.section	.note.nv.tkinfo,"",@"SHT_NOTE"
	.sectionflags	@"SHF_NOTE_NV_TKINFO"
	.tkinfo
        /*0018*/ 	.word	0x00000002
        /*0030*/ 	.string	""
        /*0030*/ 	.string	"ptxas"
        /*0030*/ 	.string	"Cuda compilation tools, release 13.0, V13.0.88"
        /*0030*/ 	.string	"Build cuda_13.0.r13.0/compiler.36424714_0"
        /*0030*/ 	.string	"-arch sm_100 -m 64 "



//--------------------- .note.nv.cuinfo           --------------------------
	.section	.note.nv.cuinfo,"",@"SHT_NOTE"
	.sectionflags	@"SHF_NOTE_NV_CUINFO"
        /*0018*/ 	.short	0x0002
        /*001a*/ 	.short	0x0064
        /*001c*/ 	.short	0x0082
	.zero		2


//--------------------- .nv.info                  --------------------------
	.section	.nv.info,"",@"SHT_CUDA_INFO"
	.align	4


	//----- nvinfo : EIATTR_REGCOUNT
	.align		4
        /*0000*/ 	.byte	0x04, 0x2f
        /*0002*/ 	.short	(.L_2 - .L_1)
	.align		4
.L_1:
        /*0004*/ 	.word	index@(_Z5helloii)
        /*0008*/ 	.word	0x00000018


	//----- nvinfo : EIATTR_FRAME_SIZE
	.align		4
.L_2:
        /*000c*/ 	.byte	0x04, 0x11
        /*000e*/ 	.short	(.L_4 - .L_3)
	.align		4
.L_3:
        /*0010*/ 	.word	index@(_Z5helloii)
        /*0014*/ 	.word	0x00000010


	//----- nvinfo : EIATTR_MIN_STACK_SIZE
	.align		4
.L_4:
        /*0018*/ 	.byte	0x04, 0x12
        /*001a*/ 	.short	(.L_6 - .L_5)
	.align		4
.L_5:
        /*001c*/ 	.word	index@(_Z5helloii)
        /*0020*/ 	.word	0x00000010
.L_6:


//--------------------- .nv.compat                --------------------------
	.section	.nv.compat,"",@"SHT_CUDA_COMPAT_INFO"
	.align	4
        /*0000*/ 	.byte	0x02, 0x09, 0x00, 0x00, 0x02, 0x02, 0x01, 0x00, 0x02, 0x05, 0x05, 0x00, 0x03, 0x07, 0x01, 0x01
        /*0010*/ 	.byte	0x02, 0x03, 0x00, 0x00, 0x02, 0x06, 0x01, 0x00, 0x04, 0x0b, 0x08, 0x00, 0x09, 0x00, 0x00, 0x00
        /*0020*/ 	.byte	0x00, 0x00, 0x00, 0x00


//--------------------- .nv.info._Z5helloii       --------------------------
	.section	.nv.info._Z5helloii,"",@"SHT_CUDA_INFO"
	.sectionflags	@""
	.align	4


	//----- nvinfo : EIATTR_CUDA_API_VERSION
	.align		4
        /*0000*/ 	.byte	0x04, 0x37
        /*0002*/ 	.short	(.L_8 - .L_7)
.L_7:
        /*0004*/ 	.word	0x00000082


	//----- nvinfo : EIATTR_KPARAM_INFO
	.align		4
.L_8:
        /*0008*/ 	.byte	0x04, 0x17
        /*000a*/ 	.short	(.L_10 - .L_9)
.L_9:
        /*000c*/ 	.word	0x00000000
        /*0010*/ 	.short	0x0001
        /*0012*/ 	.short	0x0004
        /*0014*/ 	.byte	0x00, 0xf0, 0x11, 0x00


	//----- nvinfo : EIATTR_KPARAM_INFO
	.align		4
.L_10:
        /*0018*/ 	.byte	0x04, 0x17
        /*001a*/ 	.short	(.L_12 - .L_11)
.L_11:
        /*001c*/ 	.word	0x00000000
        /*0020*/ 	.short	0x0000
        /*0022*/ 	.short	0x0000
        /*0024*/ 	.byte	0x00, 0xf0, 0x11, 0x00


	//----- nvinfo : EIATTR_EXPLICIT_CLUSTER
	.align		4
.L_12:
        /*0028*/ 	.byte	0x01, 0x3e
	.zero		2


	//----- nvinfo : EIATTR_CTA_PER_CLUSTER
	.align		4
        /*002c*/ 	.byte	0x04, 0x3d
        /*002e*/ 	.short	(.L_14 - .L_13)
.L_13:
        /*0030*/ 	.word	0x00000008
        /*0034*/ 	.word	0x00000001
        /*0038*/ 	.word	0x00000001


	//----- nvinfo : EIATTR_SPARSE_MMA_MASK
	.align		4
.L_14:
        /*003c*/ 	.byte	0x03, 0x50
        /*003e*/ 	.short	0x0000


	//----- nvinfo : EIATTR_MAXREG_COUNT
	.align		4
        /*0040*/ 	.byte	0x03, 0x1b
        /*0042*/ 	.short	0x00ff


	//----- nvinfo : EIATTR_EXTERNS
	.align		4
        /*0044*/ 	.byte	0x04, 0x0f
        /*0046*/ 	.short	(.L_16 - .L_15)


	//   ....[0]....
	.align		4
.L_15:
        /*0048*/ 	.word	index@(vprintf)


	//----- nvinfo : EIATTR_MERCURY_ISA_VERSION
	.align		4
.L_16:
        /*004c*/ 	.byte	0x03, 0x5f
        /*004e*/ 	.short	0x0101


	//----- nvinfo : EIATTR_VRC_CTA_INIT_COUNT
	.align		4
        /*0050*/ 	.byte	0x02, 0x4a
	.zero		1
	.zero		1


	//----- nvinfo : EIATTR_SYSCALL_OFFSETS
	.align		4
        /*0054*/ 	.byte	0x04, 0x46
        /*0056*/ 	.short	(.L_18 - .L_17)


	//   ....[0]....
.L_17:
        /*0058*/ 	.word	0x00000140


	//----- nvinfo : EIATTR_EXIT_INSTR_OFFSETS
	.align		4
.L_18:
        /*005c*/ 	.byte	0x04, 0x1c
        /*005e*/ 	.short	(.L_20 - .L_19)


	//   ....[0]....
.L_19:
        /*0060*/ 	.word	0x00000090


	//   ....[1]....
        /*0064*/ 	.word	0x00000150


	//----- nvinfo : EIATTR_CRS_STACK_SIZE
	.align		4
.L_20:
        /*0068*/ 	.byte	0x04, 0x1e
        /*006a*/ 	.short	(.L_22 - .L_21)
.L_21:
        /*006c*/ 	.word	0x00000000


	//----- nvinfo : EIATTR_CBANK_PARAM_SIZE
	.align		4
.L_22:
        /*0070*/ 	.byte	0x03, 0x19
        /*0072*/ 	.short	0x0008


	//----- nvinfo : EIATTR_PARAM_CBANK
	.align		4
        /*0074*/ 	.byte	0x04, 0x0a
        /*0076*/ 	.short	(.L_24 - .L_23)
	.align		4
.L_23:
        /*0078*/ 	.word	index@(.nv.constant0._Z5helloii)
        /*007c*/ 	.short	0x0380
        /*007e*/ 	.short	0x0008


	//----- nvinfo : EIATTR_SW_WAR
	.align		4
.L_24:
        /*0080*/ 	.byte	0x04, 0x36
        /*0082*/ 	.short	(.L_26 - .L_25)
.L_25:
        /*0084*/ 	.word	0x00000008
.L_26:


//--------------------- .nv.callgraph             --------------------------
	.section	.nv.callgraph,"",@"SHT_CUDA_CALLGRAPH"
	.align	4
	.sectionentsize	8
	.align		4
        /*0000*/ 	.word	0x00000000
	.align		4
        /*0004*/ 	.word	0xffffffff
	.align		4
        /*0008*/ 	.word	index@(_Z5helloii)
	.align		4
        /*000c*/ 	.word	index@(vprintf)
	.align		4
        /*0010*/ 	.word	0x00000000
	.align		4
        /*0014*/ 	.word	0xfffffffe
	.align		4
        /*0018*/ 	.word	0x00000000
	.align		4
        /*001c*/ 	.word	0xfffffffd
	.align		4
        /*0020*/ 	.word	0x00000000
	.align		4
        /*0024*/ 	.word	0xfffffffc


//--------------------- .nv.constant4             --------------------------
	.section	.nv.constant4,"a",@progbits
	.align	8
	.align		8
.nv.constant4:
        /*0000*/ 	.dword	vprintf
	.align		8
        /*0008*/ 	.dword	$str


//--------------------- .text._Z5helloii          --------------------------
	.section	.text._Z5helloii,"ax",@progbits
	.align	128
        .global         _Z5helloii
        .type           _Z5helloii,@function
        .size           _Z5helloii,(.L_x_2 - _Z5helloii)
        .other          _Z5helloii,@"STO_CUDA_ENTRY STV_DEFAULT"
_Z5helloii:
.text._Z5helloii:
[----:B------:R-:W0:Y:S01]  /*0000*/  LDC R1, c[0x0][0x37c] ;  /* 0x0000df00ff017b82 */ /* 0x000e220000000800 */
[----:B------:R-:W1:Y:S07]  /*0010*/  S2R R0, SR_TID.X ;  /* 0x0000000000007919 */ /* 0x000e6e0000002100 */
[----:B------:R-:W1:Y:S01]  /*0020*/  S2UR UR6, SR_CTAID.X ;  /* 0x00000000000679c3 */ /* 0x000e620000002500 */
[----:B------:R-:W2:Y:S01]  /*0030*/  LDCU UR4, c[0x0][0x2f8] ;  /* 0x00005f00ff0477ac */ /* 0x000ea20008000800 */
[----:B0-----:R-:W-:Y:S01]  /*0040*/  VIADD R1, R1, 0xfffffff0 ;  /* 0xfffffff001017836 */ /* 0x001fe20000000000 */
[----:B------:R-:W0:Y:S04]  /*0050*/  LDCU UR5, c[0x0][0x2fc] ;  /* 0x00005f80ff0577ac */ /* 0x000e280008000800 */
[----:B--2---:R-:W-:-:S05]  /*0060*/  IADD3 R6, P1, PT, R1, UR4, RZ ;  /* 0x0000000401067c10 */ /* 0x004fca000ff3e0ff */
[----:B0-----:R-:W-:Y:S01]  /*0070*/  IMAD.X R7, RZ, RZ, UR5, P1 ;  /* 0x00000005ff077e24 */ /* 0x001fe200088e06ff */
[----:B-1----:R-:W-:-:S13]  /*0080*/  LOP3.LUT P0, RZ, R0, UR6, RZ, 0xfc, !PT ;  /* 0x0000000600ff7c12 */ /* 0x002fda000f80fcff */
[----:B------:R-:W-:Y:S05]  /*0090*/  @P0 EXIT ;  /* 0x000000000000094d */ /* 0x000fea0003800000 */
[----:B------:R-:W0:Y:S01]  /*00a0*/  LDC.64 R8, c[0x0][0x380] ;  /* 0x0000e000ff087b82 */ /* 0x000e220000000a00 */
[----:B------:R-:W-:Y:S01]  /*00b0*/  MOV R2, 0x0 ;  /* 0x0000000000027802 */ /* 0x000fe20000000f00 */
[----:B------:R-:W1:Y:S06]  /*00c0*/  LDCU.64 UR4, c[0x4][0x8] ;  /* 0x01000100ff0477ac */ /* 0x000e6c0008000a00 */
[----:B------:R-:W2:Y:S01]  /*00d0*/  LDC.64 R2, c[0x4][R2] ;  /* 0x0100000002027b82 */ /* 0x000ea20000000a00 */
[----:B-1----:R-:W-:Y:S01]  /*00e0*/  IMAD.U32 R4, RZ, RZ, UR4 ;  /* 0x00000004ff047e24 */ /* 0x002fe2000f8e00ff */
[----:B------:R-:W-:-:S02]  /*00f0*/  MOV R5, UR5 ;  /* 0x0000000500057c02 */ /* 0x000fc40008000f00 */
[----:B0-----:R-:W-:Y:S01]  /*0100*/  IADD3 R0, PT, PT, R9, R8, RZ ;  /* 0x0000000809007210 */ /* 0x001fe20007ffe0ff */
[----:B------:R0:W-:Y:S04]  /*0110*/  STL.64 [R1], R8 ;  /* 0x0000000801007387 */ /* 0x0001e80000100a00 */
[----:B------:R0:W-:Y:S02]  /*0120*/  STL [R1+0x8], R0 ;  /* 0x0000080001007387 */ /* 0x0001e40000100800 */
[----:B------:R-:W-:-:S07]  /*0130*/  LEPC R20, `(.L_x_0) ;  /* 0x000000001014794e */ /* 0x000fce0000000000 */
[----:B0-2---:R-:W-:Y:S05]  /*0140*/  CALL.ABS.NOINC R2 ;  /* 0x0000000002007343 */ /* 0x005fea0003c00000 */
.L_x_0:
[----:B------:R-:W-:Y:S05]  /*0150*/  EXIT ;  /* 0x000000000000794d */ /* 0x000fea0003800000 */
.L_x_1:
[----:B------:R-:W-:-:S00]  /*0160*/  BRA `(.L_x_1) ;  /* 0xfffffffc00fc7947 */ /* 0x000fc0000383ffff */
[----:B------:R-:W-:-:S00]  /*0170*/  NOP ;  /* 0x0000000000007918 */ /* 0x000fc00000000000 */
        /* <DEDUP_REMOVED lines=8> */
.L_x_2:


//--------------------- .nv.global.init           --------------------------
	.section	.nv.global.init,"aw",@progbits
.nv.global.init:
	.type		$str,@object
	.size		$str,(.L_0 - $str)
$str:
        /*0000*/ 	.byte	0x48, 0x65, 0x6c, 0x6c, 0x6f, 0x2c, 0x20, 0x43, 0x55, 0x44, 0x41, 0x21, 0x20, 0x25, 0x69, 0x20
        /*0010*/ 	.byte	0x2b, 0x20, 0x25, 0x69, 0x20, 0x3d, 0x20, 0x25, 0x69, 0x0a, 0x00
.L_0:


//--------------------- .nv.shared.reserved.0     --------------------------
	.section	.nv.shared.reserved.0,"aw",@nobits
	.weak		__nv_reservedSMEM_offset_0_alias
	.size		__nv_reservedSMEM_offset_0_alias, 0, 64
	.other		__nv_reservedSMEM_offset_0_alias,@"STO_CUDA_RESERVED_SHARED STV_DEFAULT"
__nv_reservedSMEM_offset_0_alias:
	.zero		0
	.zero		64


//--------------------- .nv.constant0._Z5helloii  --------------------------
	.section	.nv.constant0._Z5helloii,"a",@progbits
	.sectionflags	@""
	.align	4
.nv.constant0._Z5helloii:
	.zero		904


//--------------------- SYMBOLS --------------------------

	.type		.nv.reservedSmem.offset0,@object
	.size		.nv.reservedSmem.offset0,0x4
	.type		vprintf,@function
